//
// Generated by NVIDIA NVVM Compiler
//
// Compiler Build ID: CL-36424714
// Cuda compilation tools, release 13.0, V13.0.88
// Based on NVVM 20.0.0
//

.version 9.0
.target sm_100
.address_size 64

	// .globl	_Z27avg_pool3d_kernel_optimizedPKfPfiiiiiiiii

.visible .entry _Z27avg_pool3d_kernel_optimizedPKfPfiiiiiiiii(
	.param .u64 .ptr .align 1 _Z27avg_pool3d_kernel_optimizedPKfPfiiiiiiiii_param_0,
	.param .u64 .ptr .align 1 _Z27avg_pool3d_kernel_optimizedPKfPfiiiiiiiii_param_1,
	.param .u32 _Z27avg_pool3d_kernel_optimizedPKfPfiiiiiiiii_param_2,
	.param .u32 _Z27avg_pool3d_kernel_optimizedPKfPfiiiiiiiii_param_3,
	.param .u32 _Z27avg_pool3d_kernel_optimizedPKfPfiiiiiiiii_param_4,
	.param .u32 _Z27avg_pool3d_kernel_optimizedPKfPfiiiiiiiii_param_5,
	.param .u32 _Z27avg_pool3d_kernel_optimizedPKfPfiiiiiiiii_param_6,
	.param .u32 _Z27avg_pool3d_kernel_optimizedPKfPfiiiiiiiii_param_7,
	.param .u32 _Z27avg_pool3d_kernel_optimizedPKfPfiiiiiiiii_param_8,
	.param .u32 _Z27avg_pool3d_kernel_optimizedPKfPfiiiiiiiii_param_9,
	.param .u32 _Z27avg_pool3d_kernel_optimizedPKfPfiiiiiiiii_param_10
)
{
	.reg .pred 	%p<103>;
	.reg .b32 	%r<84>;
	.reg .b32 	%f<88>;
	.reg .b64 	%rd<15>;

	ld.param.u64 	%rd6, [_Z27avg_pool3d_kernel_optimizedPKfPfiiiiiiiii_param_0];
	ld.param.u64 	%rd5, [_Z27avg_pool3d_kernel_optimizedPKfPfiiiiiiiii_param_1];
	ld.param.u32 	%r28, [_Z27avg_pool3d_kernel_optimizedPKfPfiiiiiiiii_param_2];
	ld.param.u32 	%r29, [_Z27avg_pool3d_kernel_optimizedPKfPfiiiiiiiii_param_3];
	ld.param.u32 	%r30, [_Z27avg_pool3d_kernel_optimizedPKfPfiiiiiiiii_param_4];
	ld.param.u32 	%r31, [_Z27avg_pool3d_kernel_optimizedPKfPfiiiiiiiii_param_5];
	ld.param.u32 	%r32, [_Z27avg_pool3d_kernel_optimizedPKfPfiiiiiiiii_param_6];
	ld.param.u32 	%r33, [_Z27avg_pool3d_kernel_optimizedPKfPfiiiiiiiii_param_7];
	ld.param.u32 	%r36, [_Z27avg_pool3d_kernel_optimizedPKfPfiiiiiiiii_param_8];
	ld.param.u32 	%r37, [_Z27avg_pool3d_kernel_optimizedPKfPfiiiiiiiii_param_9];
	ld.param.u32 	%r35, [_Z27avg_pool3d_kernel_optimizedPKfPfiiiiiiiii_param_10];
	cvta.to.global.u64 	%rd1, %rd6;
	mov.u32 	%r38, %ctaid.x;
	mov.u32 	%r39, %ntid.x;
	mov.u32 	%r40, %tid.x;
	mad.lo.s32 	%r1, %r38, %r39, %r40;
	mov.u32 	%r41, %ctaid.y;
	mov.u32 	%r42, %ntid.y;
	mov.u32 	%r43, %tid.y;
	mad.lo.s32 	%r44, %r41, %r42, %r43;
	mov.u32 	%r45, %ctaid.z;
	mov.u32 	%r46, %ntid.z;
	mov.u32 	%r47, %tid.z;
	mad.lo.s32 	%r3, %r45, %r46, %r47;
	setp.ge.s32 	%p3, %r1, %r36;
	setp.ge.s32 	%p4, %r44, %r37;
	or.pred  	%p5, %p3, %p4;
	setp.ge.s32 	%p6, %r3, %r35;
	or.pred  	%p7, %p5, %p6;
	@%p7 bra 	$L__BB0_47;
	mul.lo.s32 	%r48, %r32, %r1;
	sub.s32 	%r4, %r48, %r33;
	mul.lo.s32 	%r49, %r32, %r44;
	sub.s32 	%r5, %r49, %r33;
	mul.lo.s32 	%r50, %r32, %r3;
	sub.s32 	%r6, %r50, %r33;
	setp.lt.s32 	%p8, %r31, 1;
	mov.f32 	%f66, 0f00000000;
	@%p8 bra 	$L__BB0_46;
	and.b32  	%r7, %r31, 7;
	and.b32  	%r8, %r31, 3;
	and.b32  	%r9, %r31, 2147483640;
	and.b32  	%r10, %r31, 1;
	mov.f32 	%f66, 0f00000000;
	mov.b32 	%r78, 0;
$L__BB0_3:
	add.s32 	%r53, %r78, %r4;
	setp.gt.s32 	%p9, %r53, -1;
	setp.lt.s32 	%p10, %r53, %r28;
	and.pred  	%p1, %p9, %p10;
	mul.lo.s32 	%r12, %r53, %r29;
	mov.b32 	%r79, 0;
$L__BB0_4:
	setp.lt.u32 	%p11, %r31, 8;
	add.s32 	%r55, %r79, %r5;
	setp.gt.s32 	%p12, %r55, -1;
	setp.lt.s32 	%p13, %r55, %r29;
	and.pred  	%p14, %p12, %p13;
	and.pred  	%p2, %p1, %p14;
	add.s32 	%r56, %r55, %r12;
	mul.lo.s32 	%r14, %r56, %r30;
	mov.b32 	%r82, 0;
	@%p11 bra 	$L__BB0_23;
	mov.b32 	%r80, 0;
$L__BB0_6:
	.pragma "nounroll";
	add.s32 	%r16, %r80, %r6;
	setp.gt.s32 	%p16, %r16, -1;
	setp.lt.s32 	%p17, %r16, %r30;
	and.pred  	%p18, %p16, %p17;
	and.pred  	%p20, %p2, %p18;
	add.s32 	%r58, %r16, %r14;
	mul.wide.s32 	%rd7, %r58, 4;
	add.s64 	%rd2, %rd1, %rd7;
	not.pred 	%p21, %p20;
	@%p21 bra 	$L__BB0_8;
	ld.global.nc.f32 	%f44, [%rd2];
	add.f32 	%f66, %f66, %f44;
$L__BB0_8:
	add.s32 	%r59, %r16, 1;
	setp.gt.s32 	%p22, %r59, -1;
	setp.lt.s32 	%p23, %r59, %r30;
	and.pred  	%p24, %p22, %p23;
	and.pred  	%p25, %p2, %p24;
	not.pred 	%p26, %p25;
	@%p26 bra 	$L__BB0_10;
	ld.global.nc.f32 	%f45, [%rd2+4];
	add.f32 	%f66, %f66, %f45;
$L__BB0_10:
	add.s32 	%r60, %r16, 2;
	setp.gt.s32 	%p27, %r60, -1;
	setp.lt.s32 	%p28, %r60, %r30;
	and.pred  	%p29, %p27, %p28;
	and.pred  	%p30, %p2, %p29;
	not.pred 	%p31, %p30;
	@%p31 bra 	$L__BB0_12;
	ld.global.nc.f32 	%f46, [%rd2+8];
	add.f32 	%f66, %f66, %f46;
$L__BB0_12:
	add.s32 	%r61, %r16, 3;
	setp.gt.s32 	%p32, %r61, -1;
	setp.lt.s32 	%p33, %r61, %r30;
	and.pred  	%p34, %p32, %p33;
	and.pred  	%p35, %p2, %p34;
	not.pred 	%p36, %p35;
	@%p36 bra 	$L__BB0_14;
	ld.global.nc.f32 	%f47, [%rd2+12];
	add.f32 	%f66, %f66, %f47;
$L__BB0_14:
	add.s32 	%r62, %r16, 4;
	setp.gt.s32 	%p37, %r62, -1;
	setp.lt.s32 	%p38, %r62, %r30;
	and.pred  	%p39, %p37, %p38;
	and.pred  	%p40, %p2, %p39;
	not.pred 	%p41, %p40;
	@%p41 bra 	$L__BB0_16;
	ld.global.nc.f32 	%f48, [%rd2+16];
	add.f32 	%f66, %f66, %f48;
$L__BB0_16:
	add.s32 	%r63, %r16, 5;
	setp.gt.s32 	%p42, %r63, -1;
	setp.lt.s32 	%p43, %r63, %r30;
	and.pred  	%p44, %p42, %p43;
	and.pred  	%p45, %p2, %p44;
	not.pred 	%p46, %p45;
	@%p46 bra 	$L__BB0_18;
	ld.global.nc.f32 	%f49, [%rd2+20];
	add.f32 	%f66, %f66, %f49;
$L__BB0_18:
	add.s32 	%r64, %r16, 6;
	setp.gt.s32 	%p47, %r64, -1;
	setp.lt.s32 	%p48, %r64, %r30;
	and.pred  	%p49, %p47, %p48;
	and.pred  	%p50, %p2, %p49;
	not.pred 	%p51, %p50;
	@%p51 bra 	$L__BB0_20;
	ld.global.nc.f32 	%f50, [%rd2+24];
	add.f32 	%f66, %f66, %f50;
$L__BB0_20:
	add.s32 	%r65, %r16, 7;
	setp.gt.s32 	%p52, %r65, -1;
	setp.lt.s32 	%p53, %r65, %r30;
	and.pred  	%p54, %p52, %p53;
	and.pred  	%p55, %p2, %p54;
	not.pred 	%p56, %p55;
	@%p56 bra 	$L__BB0_22;
	ld.global.nc.f32 	%f51, [%rd2+28];
	add.f32 	%f66, %f66, %f51;
$L__BB0_22:
	add.s32 	%r80, %r80, 8;
	setp.ne.s32 	%p57, %r80, %r9;
	mov.u32 	%r82, %r9;
	@%p57 bra 	$L__BB0_6;
$L__BB0_23:
	setp.eq.s32 	%p58, %r7, 0;
	@%p58 bra 	$L__BB0_44;
	add.s32 	%r66, %r7, -1;
	setp.lt.u32 	%p59, %r66, 3;
	@%p59 bra 	$L__BB0_34;
	add.s32 	%r19, %r82, %r6;
	setp.gt.s32 	%p60, %r19, -1;
	setp.lt.s32 	%p61, %r19, %r30;
	and.pred  	%p62, %p60, %p61;
	and.pred  	%p64, %p2, %p62;
	add.s32 	%r67, %r19, %r14;
	mul.wide.s32 	%rd8, %r67, 4;
	add.s64 	%rd3, %rd1, %rd8;
	not.pred 	%p65, %p64;
	@%p65 bra 	$L__BB0_27;
	ld.global.nc.f32 	%f53, [%rd3];
	add.f32 	%f66, %f66, %f53;
$L__BB0_27:
	add.s32 	%r68, %r19, 1;
	setp.gt.s32 	%p66, %r68, -1;
	setp.lt.s32 	%p67, %r68, %r30;
	and.pred  	%p68, %p66, %p67;
	and.pred  	%p69, %p2, %p68;
	not.pred 	%p70, %p69;
	@%p70 bra 	$L__BB0_29;
	ld.global.nc.f32 	%f54, [%rd3+4];
	add.f32 	%f66, %f66, %f54;
$L__BB0_29:
	add.s32 	%r69, %r19, 2;
	setp.gt.s32 	%p71, %r69, -1;
	setp.lt.s32 	%p72, %r69, %r30;
	and.pred  	%p73, %p71, %p72;
	and.pred  	%p74, %p2, %p73;
	not.pred 	%p75, %p74;
	@%p75 bra 	$L__BB0_31;
	ld.global.nc.f32 	%f55, [%rd3+8];
	add.f32 	%f66, %f66, %f55;
$L__BB0_31:
	add.s32 	%r70, %r19, 3;
	setp.gt.s32 	%p76, %r70, -1;
	setp.lt.s32 	%p77, %r70, %r30;
	and.pred  	%p78, %p76, %p77;
	and.pred  	%p79, %p2, %p78;
	not.pred 	%p80, %p79;
	@%p80 bra 	$L__BB0_33;
	ld.global.nc.f32 	%f56, [%rd3+12];
	add.f32 	%f66, %f66, %f56;
$L__BB0_33:
	add.s32 	%r82, %r82, 4;
$L__BB0_34:
	setp.eq.s32 	%p81, %r8, 0;
	@%p81 bra 	$L__BB0_44;
	setp.eq.s32 	%p82, %r8, 1;
	@%p82 bra 	$L__BB0_41;
	add.s32 	%r22, %r82, %r6;
	setp.gt.s32 	%p83, %r22, -1;
	setp.lt.s32 	%p84, %r22, %r30;
	and.pred  	%p85, %p83, %p84;
	and.pred  	%p87, %p2, %p85;
	add.s32 	%r71, %r22, %r14;
	mul.wide.s32 	%rd9, %r71, 4;
	add.s64 	%rd4, %rd1, %rd9;
	not.pred 	%p88, %p87;
	@%p88 bra 	$L__BB0_38;
	ld.global.nc.f32 	%f58, [%rd4];
	add.f32 	%f66, %f66, %f58;
$L__BB0_38:
	add.s32 	%r72, %r22, 1;
	setp.gt.s32 	%p89, %r72, -1;
	setp.lt.s32 	%p90, %r72, %r30;
	and.pred  	%p91, %p89, %p90;
	and.pred  	%p92, %p2, %p91;
	not.pred 	%p93, %p92;
	@%p93 bra 	$L__BB0_40;
	ld.global.nc.f32 	%f59, [%rd4+4];
	add.f32 	%f66, %f66, %f59;
$L__BB0_40:
	add.s32 	%r82, %r82, 2;
$L__BB0_41:
	setp.eq.s32 	%p94, %r10, 0;
	@%p94 bra 	$L__BB0_44;
	add.s32 	%r25, %r82, %r6;
	setp.gt.s32 	%p95, %r25, -1;
	setp.lt.s32 	%p96, %r25, %r30;
	and.pred  	%p97, %p95, %p96;
	and.pred  	%p99, %p2, %p97;
	not.pred 	%p100, %p99;
	@%p100 bra 	$L__BB0_44;
	add.s32 	%r73, %r25, %r14;
	mul.wide.s32 	%rd10, %r73, 4;
	add.s64 	%rd11, %rd1, %rd10;
	ld.global.nc.f32 	%f60, [%rd11];
	add.f32 	%f66, %f66, %f60;
$L__BB0_44:
	add.s32 	%r79, %r79, 1;
	setp.ne.s32 	%p101, %r79, %r31;
	@%p101 bra 	$L__BB0_4;
	add.s32 	%r78, %r78, 1;
	setp.ne.s32 	%p102, %r78, %r31;
	@%p102 bra 	$L__BB0_3;
$L__BB0_46:
	mad.lo.s32 	%r74, %r37, %r1, %r44;
	mad.lo.s32 	%r75, %r74, %r35, %r3;
	mul.lo.s32 	%r76, %r31, %r31;
	mul.lo.s32 	%r77, %r76, %r31;
	cvt.rn.f32.s32 	%f61, %r77;
	div.rn.f32 	%f62, %f66, %f61;
	cvta.to.global.u64 	%rd12, %rd5;
	mul.wide.s32 	%rd13, %r75, 4;
	add.s64 	%rd14, %rd12, %rd13;
	st.global.f32 	[%rd14], %f62;
$L__BB0_47:
	ret;

}


// ===== COMPILED SASS (sm_100) =====

	.target	sm_100

	.elftype	@"ET_EXEC"


//--------------------- .note.nv.tkinfo           --------------------------
	.section	.note.nv.tkinfo,"",@"SHT_NOTE"
	.sectionflags	@"SHF_NOTE_NV_TKINFO"
	.tkinfo
        /*0018*/ 	.word	0x00000002
        /*0030*/ 	.string	""
        /*0030*/ 	.string	"ptxas"
        /*0030*/ 	.string	"Cuda compilation tools, release 13.0, V13.0.88"
        /*0030*/ 	.string	"Build cuda_13.0.r13.0/compiler.36424714_0"
        /*0030*/ 	.string	"-arch sm_100 -m 64 "



//--------------------- .note.nv.cuinfo           --------------------------
	.section	.note.nv.cuinfo,"",@"SHT_NOTE"
	.sectionflags	@"SHF_NOTE_NV_CUINFO"
        /*0018*/ 	.short	0x0002
        /*001a*/ 	.short	0x0064
        /*001c*/ 	.short	0x0082
	.zero		2


//--------------------- .nv.info                  --------------------------
	.section	.nv.info,"",@"SHT_CUDA_INFO"
	.align	4


	//----- nvinfo : EIATTR_REGCOUNT
	.align		4
        /*0000*/ 	.byte	0x04, 0x2f
        /*0002*/ 	.short	(.L_1 - .L_0)
	.align		4
.L_0:
        /*0004*/ 	.word	index@(_Z27avg_pool3d_kernel_optimizedPKfPfiiiiiiiii)
        /*0008*/ 	.word	0x00000017


	//----- nvinfo : EIATTR_FRAME_SIZE
	.align		4
.L_1:
        /*000c*/ 	.byte	0x04, 0x11
        /*000e*/ 	.short	(.L_3 - .L_2)
	.align		4
.L_2:
        /*0010*/ 	.word	index@($__internal_0_$__cuda_sm3x_div_rn_noftz_f32_slowpath)
        /*0014*/ 	.word	0x00000000


	//----- nvinfo : EIATTR_FRAME_SIZE
	.align		4
.L_3:
        /*0018*/ 	.byte	0x04, 0x11
        /*001a*/ 	.short	(.L_5 - .L_4)
	.align		4
.L_4:
        /*001c*/ 	.word	index@(_Z27avg_pool3d_kernel_optimizedPKfPfiiiiiiiii)
        /*0020*/ 	.word	0x00000000


	//----- nvinfo : EIATTR_MIN_STACK_SIZE
	.align		4
.L_5:
        /*0024*/ 	.byte	0x04, 0x12
        /*0026*/ 	.short	(.L_7 - .L_6)
	.align		4
.L_6:
        /*0028*/ 	.word	index@(_Z27avg_pool3d_kernel_optimizedPKfPfiiiiiiiii)
        /*002c*/ 	.word	0x00000000
.L_7:


//--------------------- .nv.compat                --------------------------
	.section	.nv.compat,"",@"SHT_CUDA_COMPAT_INFO"
	.align	4
        /*0000*/ 	.byte	0x02, 0x09, 0x00, 0x00, 0x02, 0x02, 0x01, 0x00, 0x02, 0x05, 0x05, 0x00, 0x03, 0x07, 0x01, 0x01
        /*0010*/ 	.byte	0x02, 0x03, 0x00, 0x00, 0x02, 0x06, 0x01, 0x00, 0x04, 0x0b, 0x08, 0x00, 0x01, 0x00, 0x00, 0x00
        /*0020*/ 	.byte	0x00, 0x00, 0x00, 0x00


//--------------------- .nv.info._Z27avg_pool3d_kernel_optimizedPKfPfiiiiiiiii --------------------------
	.section	.nv.info._Z27avg_pool3d_kernel_optimizedPKfPfiiiiiiiii,"",@"SHT_CUDA_INFO"
	.sectionflags	@""
	.align	4


	//----- nvinfo : EIATTR_CUDA_API_VERSION
	.align		4
        /*0000*/ 	.byte	0x04, 0x37
        /*0002*/ 	.short	(.L_9 - .L_8)
.L_8:
        /*0004*/ 	.word	0x00000082


	//----- nvinfo : EIATTR_KPARAM_INFO
	.align		4
.L_9:
        /*0008*/ 	.byte	0x04, 0x17
        /*000a*/ 	.short	(.L_11 - .L_10)
.L_10:
        /*000c*/ 	.word	0x00000000
        /*0010*/ 	.short	0x000a
        /*0012*/ 	.short	0x0030
        /*0014*/ 	.byte	0x00, 0xf0, 0x11, 0x00


	//----- nvinfo : EIATTR_KPARAM_INFO
	.align		4
.L_11:
        /*0018*/ 	.byte	0x04, 0x17
        /*001a*/ 	.short	(.L_13 - .L_12)
.L_12:
        /*001c*/ 	.word	0x00000000
        /*0020*/ 	.short	0x0009
        /*0022*/ 	.short	0x002c
        /*0024*/ 	.byte	0x00, 0xf0, 0x11, 0x00


	//----- nvinfo : EIATTR_KPARAM_INFO
	.align		4
.L_13:
        /*0028*/ 	.byte	0x04, 0x17
        /*002a*/ 	.short	(.L_15 - .L_14)
.L_14:
        /*002c*/ 	.word	0x00000000
        /*0030*/ 	.short	0x0008
        /*0032*/ 	.short	0x0028
        /*0034*/ 	.byte	0x00, 0xf0, 0x11, 0x00


	//----- nvinfo : EIATTR_KPARAM_INFO
	.align		4
.L_15:
        /*0038*/ 	.byte	0x04, 0x17
        /*003a*/ 	.short	(.L_17 - .L_16)
.L_16:
        /*003c*/ 	.word	0x00000000
        /*0040*/ 	.short	0x0007
        /*0042*/ 	.short	0x0024
        /*0044*/ 	.byte	0x00, 0xf0, 0x11, 0x00


	//----- nvinfo : EIATTR_KPARAM_INFO
	.align		4
.L_17:
        /*0048*/ 	.byte	0x04, 0x17
        /*004a*/ 	.short	(.L_19 - .L_18)
.L_18:
        /*004c*/ 	.word	0x00000000
        /*0050*/ 	.short	0x0006
        /*0052*/ 	.short	0x0020
        /*0054*/ 	.byte	0x00, 0xf0, 0x11, 0x00


	//----- nvinfo : EIATTR_KPARAM_INFO
	.align		4
.L_19:
        /*0058*/ 	.byte	0x04, 0x17
        /*005a*/ 	.short	(.L_21 - .L_20)
.L_20:
        /*005c*/ 	.word	0x00000000
        /*0060*/ 	.short	0x0005
        /*0062*/ 	.short	0x001c
        /*0064*/ 	.byte	0x00, 0xf0, 0x11, 0x00


	//----- nvinfo : EIATTR_KPARAM_INFO
	.align		4
.L_21:
        /*0068*/ 	.byte	0x04, 0x17
        /*006a*/ 	.short	(.L_23 - .L_22)
.L_22:
        /*006c*/ 	.word	0x00000000
        /*0070*/ 	.short	0x0004
        /*0072*/ 	.short	0x0018
        /*0074*/ 	.byte	0x00, 0xf0, 0x11, 0x00


	//----- nvinfo : EIATTR_KPARAM_INFO
	.align		4
.L_23:
        /*0078*/ 	.byte	0x04, 0x17
        /*007a*/ 	.short	(.L_25 - .L_24)
.L_24:
        /*007c*/ 	.word	0x00000000
        /*0080*/ 	.short	0x0003
        /*0082*/ 	.short	0x0014
        /*0084*/ 	.byte	0x00, 0xf0, 0x11, 0x00


	//----- nvinfo : EIATTR_KPARAM_INFO
	.align		4
.L_25:
        /*0088*/ 	.byte	0x04, 0x17
        /*008a*/ 	.short	(.L_27 - .L_26)
.L_26:
        /*008c*/ 	.word	0x00000000
        /*0090*/ 	.short	0x0002
        /*0092*/ 	.short	0x0010
        /*0094*/ 	.byte	0x00, 0xf0, 0x11, 0x00


	//----- nvinfo : EIATTR_KPARAM_INFO
	.align		4
.L_27:
        /*0098*/ 	.byte	0x04, 0x17
        /*009a*/ 	.short	(.L_29 - .L_28)
.L_28:
        /*009c*/ 	.word	0x00000000
        /*00a0*/ 	.short	0x0001
        /*00a2*/ 	.short	0x0008
        /*00a4*/ 	.byte	0x00, 0xf5, 0x21, 0x00


	//----- nvinfo : EIATTR_KPARAM_INFO
	.align		4
.L_29:
        /*00a8*/ 	.byte	0x04, 0x17
        /*00aa*/ 	.short	(.L_31 - .L_30)
.L_30:
        /*00ac*/ 	.word	0x00000000
        /*00b0*/ 	.short	0x0000
        /*00b2*/ 	.short	0x0000
        /*00b4*/ 	.byte	0x00, 0xf5, 0x21, 0x00


	//----- nvinfo : EIATTR_SPARSE_MMA_MASK
	.align		4
.L_31:
        /*00b8*/ 	.byte	0x03, 0x50
        /*00ba*/ 	.short	0x0000


	//----- nvinfo : EIATTR_MAXREG_COUNT
	.align		4
        /*00bc*/ 	.byte	0x03, 0x1b
        /*00be*/ 	.short	0x00ff


	//----- nvinfo : EIATTR_MERCURY_ISA_VERSION
	.align		4
        /*00c0*/ 	.byte	0x03, 0x5f
        /*00c2*/ 	.short	0x0101


	//----- nvinfo : EIATTR_VRC_CTA_INIT_COUNT
	.align		4
        /*00c4*/ 	.byte	0x02, 0x4a
	.zero		1
	.zero		1


	//----- nvinfo : EIATTR_EXIT_INSTR_OFFSETS
	.align		4
        /*00c8*/ 	.byte	0x04, 0x1c
        /*00ca*/ 	.short	(.L_33 - .L_32)


	//   ....[0]....
.L_32:
        /*00cc*/ 	.word	0x00000120


	//   ....[1]....
        /*00d0*/ 	.word	0x00000cf0


	//----- nvinfo : EIATTR_CRS_STACK_SIZE
	.align		4
.L_33:
        /*00d4*/ 	.byte	0x04, 0x1e
        /*00d6*/ 	.short	(.L_35 - .L_34)
.L_34:
        /*00d8*/ 	.word	0x00000000


	//----- nvinfo : EIATTR_CBANK_PARAM_SIZE
	.align		4
.L_35:
        /*00dc*/ 	.byte	0x03, 0x19
        /*00de*/ 	.short	0x0034


	//----- nvinfo : EIATTR_PARAM_CBANK
	.align		4
        /*00e0*/ 	.byte	0x04, 0x0a
        /*00e2*/ 	.short	(.L_37 - .L_36)
	.align		4
.L_36:
        /*00e4*/ 	.word	index@(.nv.constant0._Z27avg_pool3d_kernel_optimizedPKfPfiiiiiiiii)
        /*00e8*/ 	.short	0x0380
        /*00ea*/ 	.short	0x0034


	//----- nvinfo : EIATTR_SW_WAR
	.align		4
.L_37:
        /*00ec*/ 	.byte	0x04, 0x36
        /*00ee*/ 	.short	(.L_39 - .L_38)
.L_38:
        /*00f0*/ 	.word	0x00000008
.L_39:


//--------------------- .nv.callgraph             --------------------------
	.section	.nv.callgraph,"",@"SHT_CUDA_CALLGRAPH"
	.align	4
	.sectionentsize	8
	.align		4
        /*0000*/ 	.word	0x00000000
	.align		4
        /*0004*/ 	.word	0xffffffff
	.align		4
        /*0008*/ 	.word	0x00000000
	.align		4
        /*000c*/ 	.word	0xfffffffe
	.align		4
        /*0010*/ 	.word	0x00000000
	.align		4
        /*0014*/ 	.word	0xfffffffd
	.align		4
        /*0018*/ 	.word	0x00000000
	.align		4
        /*001c*/ 	.word	0xfffffffc


//--------------------- .text._Z27avg_pool3d_kernel_optimizedPKfPfiiiiiiiii --------------------------
	.section	.text._Z27avg_pool3d_kernel_optimizedPKfPfiiiiiiiii,"ax",@progbits
	.align	128
        .global         _Z27avg_pool3d_kernel_optimizedPKfPfiiiiiiiii
        .type           _Z27avg_pool3d_kernel_optimizedPKfPfiiiiiiiii,@function
        .size           _Z27avg_pool3d_kernel_optimizedPKfPfiiiiiiiii,(.L_x_23 - _Z27avg_pool3d_kernel_optimizedPKfPfiiiiiiiii)
        .other          _Z27avg_pool3d_kernel_optimizedPKfPfiiiiiiiii,@"STO_CUDA_ENTRY STV_DEFAULT"
_Z27avg_pool3d_kernel_optimizedPKfPfiiiiiiiii:
.text._Z27avg_pool3d_kernel_optimizedPKfPfiiiiiiiii:
[----:B------:R-:W-:Y:S01]  /*0000*/  LDC R1, c[0x0][0x37c] ;  /* 0x0000df00ff017b82 */ /* 0x000fe20000000800 */
[----:B------:R-:W0:Y:S07]  /*0010*/  S2R R0, SR_TID.Y ;  /* 0x0000000000007919 */ /* 0x000e2e0000002200 */
[----:B------:R-:W1:Y:S01]  /*0020*/  LDC R4, c[0x0][0x360] ;  /* 0x0000d800ff047b82 */ /* 0x000e620000000800 */
[----:B------:R-:W2:Y:S01]  /*0030*/  LDCU.64 UR8, c[0x0][0x3a8] ;  /* 0x00007500ff0877ac */ /* 0x000ea20008000a00 */
[----:B------:R-:W1:Y:S01]  /*0040*/  S2R R3, SR_TID.X ;  /* 0x0000000000037919 */ /* 0x000e620000002100 */
[----:B------:R-:W3:Y:S01]  /*0050*/  LDCU UR7, c[0x0][0x3b0] ;  /* 0x00007600ff0777ac */ /* 0x000ee20008000800 */
[----:B------:R-:W4:Y:S04]  /*0060*/  S2R R7, SR_TID.Z ;  /* 0x0000000000077919 */ /* 0x000f280000002300 */
[----:B------:R-:W0:Y:S08]  /*0070*/  S2UR UR5, SR_CTAID.Y ;  /* 0x00000000000579c3 */ /* 0x000e300000002600 */
[----:B------:R-:W0:Y:S08]  /*0080*/  LDC R5, c[0x0][0x364] ;  /* 0x0000d900ff057b82 */ /* 0x000e300000000800 */
[----:B------:R-:W1:Y:S08]  /*0090*/  S2UR UR4, SR_CTAID.X ;  /* 0x00000000000479c3 */ /* 0x000e700000002500 */
[----:B------:R-:W4:Y:S08]  /*00a0*/  S2UR UR6, SR_CTAID.Z ;  /* 0x00000000000679c3 */ /* 0x000f300000002700 */
[----:B------:R-:W4:Y:S01]  /*00b0*/  LDC R2, c[0x0][0x368] ;  /* 0x0000da00ff027b82 */ /* 0x000f220000000800 */
[----:B0-----:R-:W-:-:S05]  /*00c0*/  IMAD R5, R5, UR5, R0 ;  /* 0x0000000505057c24 */ /* 0x001fca000f8e0200 */
[----:B--2---:R-:W-:Y:S01]  /*00d0*/  ISETP.GE.AND P0, PT, R5, UR9, PT ;  /* 0x0000000905007c0c */ /* 0x004fe2000bf06270 */
[----:B-1----:R-:W-:-:S05]  /*00e0*/  IMAD R4, R4, UR4, R3 ;  /* 0x0000000404047c24 */ /* 0x002fca000f8e0203 */
[----:B------:R-:W-:Y:S01]  /*00f0*/  ISETP.GE.OR P0, PT, R4, UR8, P0 ;  /* 0x0000000804007c0c */ /* 0x000fe20008706670 */
[----:B----4-:R-:W-:-:S05]  /*0100*/  IMAD R2, R2, UR6, R7 ;  /* 0x0000000602027c24 */ /* 0x010fca000f8e0207 */
[----:B---3--:R-:W-:-:S13]  /*0110*/  ISETP.GE.OR P0, PT, R2, UR7, P0 ;  /* 0x0000000702007c0c */ /* 0x008fda0008706670 */
[----:B------:R-:W-:Y:S05]  /*0120*/  @P0 EXIT ;  /* 0x000000000000094d */ /* 0x000fea0003800000 */
[----:B------:R-:W0:Y:S01]  /*0130*/  LDCU UR7, c[0x0][0x39c] ;  /* 0x00007380ff0777ac */ /* 0x000e220008000800 */
[----:B------:R-:W1:Y:S01]  /*0140*/  LDC.64 R6, c[0x0][0x3a0] ;  /* 0x0000e800ff067b82 */ /* 0x000e620000000a00 */
[----:B------:R-:W-:Y:S01]  /*0150*/  IMAD.MOV.U32 R3, RZ, RZ, RZ ;  /* 0x000000ffff037224 */ /* 0x000fe200078e00ff */
[----:B------:R-:W2:Y:S01]  /*0160*/  LDCU.64 UR12, c[0x0][0x358] ;  /* 0x00006b00ff0c77ac */ /* 0x000ea20008000a00 */
[----:B0-----:R-:W-:Y:S01]  /*0170*/  UISETP.GE.AND UP0, UPT, UR7, 0x1, UPT ;  /* 0x000000010700788c */ /* 0x001fe2000bf06270 */
[-CC-:B-1----:R-:W-:Y:S02]  /*0180*/  IMAD R13, R4, R6.reuse, -R7.reuse ;  /* 0x00000006040d7224 */ /* 0x182fe400078e0a07 */
[-CC-:B------:R-:W-:Y:S02]  /*0190*/  IMAD R15, R5, R6.reuse, -R7.reuse ;  /* 0x00000006050f7224 */ /* 0x180fe400078e0a07 */
[----:B------:R-:W-:-:S04]  /*01a0*/  IMAD R0, R2, R6, -R7 ;  /* 0x0000000602007224 */ /* 0x000fc800078e0a07 */
[----:B--2---:R-:W-:Y:S05]  /*01b0*/  BRA.U !UP0, `(.L_x_0) ;  /* 0x00000009086c7547 */ /* 0x004fea000b800000 */
[----:B------:R-:W-:Y:S01]  /*01c0*/  IMAD.MOV.U32 R3, RZ, RZ, RZ ;  /* 0x000000ffff037224 */ /* 0x000fe200078e00ff */
[----:B------:R-:W-:Y:S02]  /*01d0*/  ULOP3.LUT UR8, UR7, 0x7, URZ, 0xc0, !UPT ;  /* 0x0000000707087892 */ /* 0x000fe4000f8ec0ff */
[----:B------:R-:W-:Y:S02]  /*01e0*/  ULOP3.LUT UR9, UR7, 0x3, URZ, 0xc0, !UPT ;  /* 0x0000000307097892 */ /* 0x000fe4000f8ec0ff */
[----:B------:R-:W-:Y:S01]  /*01f0*/  ULOP3.LUT UR7, UR7, 0x7ffffff8, URZ, 0xc0, !UPT ;  /* 0x7ffffff807077892 */ /* 0x000fe2000f8ec0ff */
[----:B------:R-:W-:-:S11]  /*0200*/  UMOV UR4, URZ ;  /* 0x000000ff00047c82 */ /* 0x000fd60008000000 */
.L_x_8:
[----:B------:R-:W0:Y:S01]  /*0210*/  LDCU UR5, c[0x0][0x390] ;  /* 0x00007200ff0577ac */ /* 0x000e220008000800 */
[----:B------:R-:W-:Y:S01]  /*0220*/  VIADD R6, R13, UR4 ;  /* 0x000000040d067c36 */ /* 0x000fe20008000000 */
[----:B------:R-:W1:Y:S01]  /*0230*/  LDCU UR6, c[0x0][0x39c] ;  /* 0x00007380ff0677ac */ /* 0x000e620008000800 */
[----:B------:R-:W-:-:S03]  /*0240*/  UIADD3 UR4, UPT, UPT, UR4, 0x1, URZ ;  /* 0x0000000104047890 */ /* 0x000fc6000fffe0ff */
[----:B0-----:R-:W-:Y:S01]  /*0250*/  ISETP.GE.AND P0, PT, R6, UR5, PT ;  /* 0x0000000506007c0c */ /* 0x001fe2000bf06270 */
[----:B------:R-:W-:-:S03]  /*0260*/  UMOV UR5, URZ ;  /* 0x000000ff00057c82 */ /* 0x000fc60008000000 */
[----:B------:R-:W-:Y:S01]  /*0270*/  ISETP.GT.AND P0, PT, R6, -0x1, !P0 ;  /* 0xffffffff0600780c */ /* 0x000fe20004704270 */
[----:B-1----:R-:W-:-:S12]  /*0280*/  UISETP.NE.AND UP0, UPT, UR4, UR6, UPT ;  /* 0x000000060400728c */ /* 0x002fd8000bf05270 */
.L_x_7:
[----:B------:R-:W0:Y:S01]  /*0290*/  LDCU UR10, c[0x0][0x39c] ;  /* 0x00007380ff0a77ac */ /* 0x000e220008000800 */
[----:B------:R-:W-:Y:S01]  /*02a0*/  VIADD R7, R15, UR5 ;  /* 0x000000050f077c36 */ /* 0x000fe20008000000 */
[----:B------:R-:W1:Y:S01]  /*02b0*/  LDCU UR6, c[0x0][0x394] ;  /* 0x00007280ff0677ac */ /* 0x000e620008000800 */
[----:B------:R-:W-:Y:S02]  /*02c0*/  UIADD3 UR5, UPT, UPT, UR5, 0x1, URZ ;  /* 0x0000000105057890 */ /* 0x000fe4000fffe0ff */
[----:B0-----:R-:W-:Y:S02]  /*02d0*/  UISETP.GE.U32.AND UP2, UPT, UR10, 0x8, UPT ;  /* 0x000000080a00788c */ /* 0x001fe4000bf46070 */
[----:B------:R-:W-:Y:S01]  /*02e0*/  UISETP.NE.AND UP1, UPT, UR5, UR10, UPT ;  /* 0x0000000a0500728c */ /* 0x000fe2000bf25270 */
[----:B-1----:R-:W-:-:S04]  /*02f0*/  ISETP.GE.AND P1, PT, R7, UR6, PT ;  /* 0x0000000607007c0c */ /* 0x002fc8000bf26270 */
[----:B------:R-:W-:Y:S01]  /*0300*/  ISETP.GT.AND P1, PT, R7, -0x1, !P1 ;  /* 0xffffffff0700780c */ /* 0x000fe20004f24270 */
[----:B------:R-:W-:Y:S01]  /*0310*/  IMAD R7, R6, UR6, R7 ;  /* 0x0000000606077c24 */ /* 0x000fe2000f8e0207 */
[----:B------:R-:W-:Y:S02]  /*0320*/  UMOV UR6, URZ ;  /* 0x000000ff00067c82 */ /* 0x000fe40008000000 */
[----:B------:R-:W-:Y:S01]  /*0330*/  PLOP3.LUT P1, PT, P0, P1, PT, 0x80, 0x8 ;  /* 0x000000000008781c */ /* 0x000fe20000723070 */
[----:B------:R-:W-:-:S12]  /*0340*/  BRA.U !UP2, `(.L_x_1) ;  /* 0x000000010ae47547 */ /* 0x000fd8000b800000 */
[----:B------:R-:W0:Y:S01]  /*0350*/  LDC.64 R8, c[0x0][0x380] ;  /* 0x0000e000ff087b82 */ /* 0x000e220000000a00 */
[----:B------:R-:W1:Y:S01]  /*0360*/  LDCU UR10, c[0x0][0x398] ;  /* 0x00007300ff0a77ac */ /* 0x000e620008000800 */
[----:B------:R-:W-:-:S05]  /*0370*/  UMOV UR6, URZ ;  /* 0x000000ff00067c82 */ /* 0x000fca0008000000 */
.L_x_2:
[----:B------:R-:W-:-:S04]  /*0380*/  VIADD R20, R0, UR6 ;  /* 0x0000000600147c36 */ /* 0x000fc80008000000 */
[C---:B------:R-:W-:Y:S01]  /*0390*/  VIADD R10, R20.reuse, 0x1 ;  /* 0x00000001140a7836 */ /* 0x040fe20000000000 */
[C---:B-1----:R-:W-:Y:S01]  /*03a0*/  ISETP.GE.AND P3, PT, R20.reuse, UR10, PT ;  /* 0x0000000a14007c0c */ /* 0x042fe2000bf66270 */
[----:B------:R-:W-:Y:S02]  /*03b0*/  VIADD R12, R20, 0x2 ;  /* 0x00000002140c7836 */ /* 0x000fe40000000000 */
[----:B------:R-:W-:Y:S01]  /*03c0*/  IMAD R11, R7, UR10, R20 ;  /* 0x0000000a070b7c24 */ /* 0x000fe2000f8e0214 */
[----:B------:R-:W-:Y:S02]  /*03d0*/  ISETP.GE.AND P2, PT, R10, UR10, PT ;  /* 0x0000000a0a007c0c */ /* 0x000fe4000bf46270 */
[----:B------:R-:W-:Y:S02]  /*03e0*/  ISETP.GT.AND P3, PT, R20, -0x1, !P3 ;  /* 0xffffffff1400780c */ /* 0x000fe40005f64270 */
[----:B------:R-:W-:Y:S01]  /*03f0*/  ISETP.GT.AND P2, PT, R10, -0x1, !P2 ;  /* 0xffffffff0a00780c */ /* 0x000fe20005744270 */
[----:B0-----:R-:W-:Y:S01]  /*0400*/  IMAD.WIDE R10, R11, 0x4, R8 ;  /* 0x000000040b0a7825 */ /* 0x001fe200078e0208 */
[----:B------:R-:W-:-:S02]  /*0410*/  PLOP3.LUT P3, PT, P1, P3, PT, 0x80, 0x8 ;  /* 0x000000000008781c */ /* 0x000fc40000f67070 */
[C---:B------:R-:W-:Y:S02]  /*0420*/  ISETP.GE.AND P5, PT, R12.reuse, UR10, PT ;  /* 0x0000000a0c007c0c */ /* 0x040fe4000bfa6270 */
[----:B------:R-:W-:Y:S02]  /*0430*/  PLOP3.LUT P2, PT, P1, P2, PT, 0x80, 0x8 ;  /* 0x000000000008781c */ /* 0x000fe40000f45070 */
[----:B------:R-:W-:-:S04]  /*0440*/  ISETP.GT.AND P5, PT, R12, -0x1, !P5 ;  /* 0xffffffff0c00780c */ /* 0x000fc80006fa4270 */
[----:B------:R-:W-:-:S03]  /*0450*/  PLOP3.LUT P5, PT, P1, P5, PT, 0x80, 0x8 ;  /* 0x000000000008781c */ /* 0x000fc60000fab070 */
[----:B------:R-:W2:Y:S04]  /*0460*/  @P3 LDG.E.CONSTANT R12, desc[UR12][R10.64] ;  /* 0x0000000c0a0c3981 */ /* 0x000ea8000c1e9900 */
[----:B------:R-:W3:Y:S06]  /*0470*/  @P2 LDG.E.CONSTANT R14, desc[UR12][R10.64+0x4] ;  /* 0x0000040c0a0e2981 */ /* 0x000eec000c1e9900 */
[----:B------:R-:W4:Y:S01]  /*0480*/  @P5 LDG.E.CONSTANT R16, desc[UR12][R10.64+0x8] ;  /* 0x0000080c0a105981 */ /* 0x000f22000c1e9900 */
[----:B------:R-:W-:-:S02]  /*0490*/  VIADD R17, R20, 0x3 ;  /* 0x0000000314117836 */ /* 0x000fc40000000000 */
[----:B------:R-:W-:-:S03]  /*04a0*/  VIADD R18, R20, 0x4 ;  /* 0x0000000414127836 */ /* 0x000fc60000000000 */
[C---:B------:R-:W-:Y:S02]  /*04b0*/  ISETP.GE.AND P6, PT, R17.reuse, UR10, PT ;  /* 0x0000000a11007c0c */ /* 0x040fe4000bfc6270 */
[----:B------:R-:W-:Y:S02]  /*04c0*/  ISETP.GE.AND P4, PT, R18, UR10, PT ;  /* 0x0000000a12007c0c */ /* 0x000fe4000bf86270 */
[----:B------:R-:W-:Y:S01]  /*04d0*/  ISETP.GT.AND P6, PT, R17, -0x1, !P6 ;  /* 0xffffffff1100780c */ /* 0x000fe200077c4270 */
[----:B------:R-:W-:Y:S01]  /*04e0*/  VIADD R17, R20, 0x5 ;  /* 0x0000000514117836 */ /* 0x000fe20000000000 */
[----:B------:R-:W-:-:S04]  /*04f0*/  ISETP.GT.AND P4, PT, R18, -0x1, !P4 ;  /* 0xffffffff1200780c */ /* 0x000fc80006784270 */
[----:B------:R-:W-:Y:S01]  /*0500*/  PLOP3.LUT P4, PT, P1, P4, PT, 0x80, 0x8 ;  /* 0x000000000008781c */ /* 0x000fe20000f89070 */
[----:B--2---:R-:W-:Y:S01]  /*0510*/  @P3 FADD R3, R3, R12 ;  /* 0x0000000c03033221 */ /* 0x004fe20000000000 */
[C---:B------:R-:W-:Y:S01]  /*0520*/  VIADD R12, R20.reuse, 0x6 ;  /* 0x00000006140c7836 */ /* 0x040fe20000000000 */
[----:B------:R-:W-:Y:S02]  /*0530*/  ISETP.GE.AND P3, PT, R17, UR10, PT ;  /* 0x0000000a11007c0c */ /* 0x000fe4000bf66270 */
[----:B---3--:R-:W-:Y:S01]  /*0540*/  @P2 FADD R3, R3, R14 ;  /* 0x0000000e03032221 */ /* 0x008fe20000000000 */
[----:B------:R-:W-:Y:S01]  /*0550*/  PLOP3.LUT P2, PT, P1, P6, PT, 0x80, 0x8 ;  /* 0x000000000008781c */ /* 0x000fe20000f4d070 */
[----:B------:R-:W-:Y:S01]  /*0560*/  VIADD R14, R20, 0x7 ;  /* 0x00000007140e7836 */ /* 0x000fe20000000000 */
[C---:B------:R-:W-:Y:S02]  /*0570*/  ISETP.GE.AND P6, PT, R12.reuse, UR10, PT ;  /* 0x0000000a0c007c0c */ /* 0x040fe4000bfc6270 */
[----:B------:R-:W-:Y:S01]  /*0580*/  ISETP.GT.AND P3, PT, R17, -0x1, !P3 ;  /* 0xffffffff1100780c */ /* 0x000fe20005f64270 */
[----:B----4-:R-:W-:Y:S01]  /*0590*/  @P5 FADD R3, R3, R16 ;  /* 0x0000001003035221 */ /* 0x010fe20000000000 */
[----:B------:R-:W-:-:S02]  /*05a0*/  ISETP.GT.AND P6, PT, R12, -0x1, !P6 ;  /* 0xffffffff0c00780c */ /* 0x000fc400077c4270 */
[C---:B------:R-:W-:Y:S02]  /*05b0*/  ISETP.GE.AND P5, PT, R14.reuse, UR10, PT ;  /* 0x0000000a0e007c0c */ /* 0x040fe4000bfa6270 */
[----:B------:R-:W-:Y:S02]  /*05c0*/  PLOP3.LUT P3, PT, P1, P3, PT, 0x80, 0x8 ;  /* 0x000000000008781c */ /* 0x000fe40000f67070 */
[----:B------:R-:W-:Y:S01]  /*05d0*/  ISETP.GT.AND P5, PT, R14, -0x1, !P5 ;  /* 0xffffffff0e00780c */ /* 0x000fe20006fa4270 */
[----:B------:R-:W2:Y:S01]  /*05e0*/  @P2 LDG.E.CONSTANT R12, desc[UR12][R10.64+0xc] ;  /* 0x00000c0c0a0c2981 */ /* 0x000ea2000c1e9900 */
[----:B------:R-:W-:Y:S02]  /*05f0*/  PLOP3.LUT P6, PT, P1, P6, PT, 0x80, 0x8 ;  /* 0x000000000008781c */ /* 0x000fe40000fcd070 */
[----:B------:R-:W-:Y:S01]  /*0600*/  PLOP3.LUT P5, PT, P1, P5, PT, 0x80, 0x8 ;  /* 0x000000000008781c */ /* 0x000fe20000fab070 */
[----:B------:R-:W3:Y:S06]  /*0610*/  @P4 LDG.E.CONSTANT R14, desc[UR12][R10.64+0x10] ;  /* 0x0000100c0a0e4981 */ /* 0x000eec000c1e9900 */
[----:B------:R-:W4:Y:S04]  /*0620*/  @P3 LDG.E.CONSTANT R16, desc[UR12][R10.64+0x14] ;  /* 0x0000140c0a103981 */ /* 0x000f28000c1e9900 */
[----:B------:R-:W5:Y:S04]  /*0630*/  @P6 LDG.E.CONSTANT R18, desc[UR12][R10.64+0x18] ;  /* 0x0000180c0a126981 */ /* 0x000f68000c1e9900 */
[----:B------:R-:W5:Y:S01]  /*0640*/  @P5 LDG.E.CONSTANT R20, desc[UR12][R10.64+0x1c] ;  /* 0x00001c0c0a145981 */ /* 0x000f62000c1e9900 */
[----:B------:R-:W-:-:S04]  /*0650*/  UIADD3 UR6, UPT, UPT, UR6, 0x8, URZ ;  /* 0x0000000806067890 */ /* 0x000fc8000fffe0ff */
[----:B------:R-:W-:Y:S01]  /*0660*/  UISETP.NE.AND UP2, UPT, UR6, UR7, UPT ;  /* 0x000000070600728c */ /* 0x000fe2000bf45270 */
[----:B--2---:R-:W-:-:S04]  /*0670*/  @P2 FADD R3, R3, R12 ;  /* 0x0000000c03032221 */ /* 0x004fc80000000000 */
[----:B---3--:R-:W-:-:S04]  /*0680*/  @P4 FADD R3, R3, R14 ;  /* 0x0000000e03034221 */ /* 0x008fc80000000000 */
[----:B----4-:R-:W-:-:S04]  /*0690*/  @P3 FADD R3, R3, R16 ;  /* 0x0000001003033221 */ /* 0x010fc80000000000 */
[----:B-----5:R-:W-:-:S04]  /*06a0*/  @P6 FADD R3, R3, R18 ;  /* 0x0000001203036221 */ /* 0x020fc80000000000 */
[----:B------:R-:W-:Y:S01]  /*06b0*/  @P5 FADD R3, R3, R20 ;  /* 0x0000001403035221 */ /* 0x000fe20000000000 */
[----:B------:R-:W-:Y:S06]  /*06c0*/  BRA.U UP2, `(.L_x_2) ;  /* 0xfffffffd022c7547 */ /* 0x000fec000b83ffff */
[----:B------:R-:W-:-:S05]  /*06d0*/  UMOV UR6, UR7 ;  /* 0x0000000700067c82 */ /* 0x000fca0008000000 */
.L_x_1:
[----:B------:R-:W-:-:S09]  /*06e0*/  UISETP.NE.AND UP2, UPT, UR8, URZ, UPT ;  /* 0x000000ff0800728c */ /* 0x000fd2000bf45270 */
[----:B------:R-:W-:Y:S05]  /*06f0*/  BRA.U !UP2, `(.L_x_3) ;  /* 0x000000050a147547 */ /* 0x000fea000b800000 */
[----:B------:R-:W-:Y:S02]  /*0700*/  UIADD3 UR10, UPT, UPT, UR8, -0x1, URZ ;  /* 0xffffffff080a7890 */ /* 0x000fe4000fffe0ff */
[----:B------:R-:W-:Y:S02]  /*0710*/  UISETP.NE.AND UP3, UPT, UR9, URZ, UPT ;  /* 0x000000ff0900728c */ /* 0x000fe4000bf65270 */
[----:B------:R-:W-:-:S09]  /*0720*/  UISETP.GE.U32.AND UP2, UPT, UR10, 0x3, UPT ;  /* 0x000000030a00788c */ /* 0x000fd2000bf46070 */
[----:B------:R-:W-:Y:S05]  /*0730*/  BRA.U !UP2, `(.L_x_4) ;  /* 0x000000010a747547 */ /* 0x000fea000b800000 */
[----:B------:R-:W0:Y:S01]  /*0740*/  LDCU UR10, c[0x0][0x398] ;  /* 0x00007300ff0a77ac */ /* 0x000e220008000800 */
[----:B------:R-:W1:Y:S01]  /*0750*/  LDC.64 R8, c[0x0][0x380] ;  /* 0x0000e000ff087b82 */ /* 0x000e620000000a00 */
[----:B------:R-:W-:-:S04]  /*0760*/  VIADD R10, R0, UR6 ;  /* 0x00000006000a7c36 */ /* 0x000fc80008000000 */
[C---:B------:R-:W-:Y:S02]  /*0770*/  VIADD R11, R10.reuse, 0x1 ;  /* 0x000000010a0b7836 */ /* 0x040fe40000000000 */
[C---:B------:R-:W-:Y:S02]  /*0780*/  VIADD R12, R10.reuse, 0x2 ;  /* 0x000000020a0c7836 */ /* 0x040fe40000000000 */
[C---:B------:R-:W-:Y:S01]  /*0790*/  VIADD R14, R10.reuse, 0x3 ;  /* 0x000000030a0e7836 */ /* 0x040fe20000000000 */
[C---:B0-----:R-:W-:Y:S02]  /*07a0*/  ISETP.GE.AND P2, PT, R10.reuse, UR10, PT ;  /* 0x0000000a0a007c0c */ /* 0x041fe4000bf46270 */
[----:B------:R-:W-:Y:S02]  /*07b0*/  ISETP.GE.AND P3, PT, R11, UR10, PT ;  /* 0x0000000a0b007c0c */ /* 0x000fe4000bf66270 */
[----:B------:R-:W-:Y:S02]  /*07c0*/  ISETP.GT.AND P2, PT, R10, -0x1, !P2 ;  /* 0xffffffff0a00780c */ /* 0x000fe40005744270 */
[----:B------:R-:W-:-:S02]  /*07d0*/  ISETP.GE.AND P4, PT, R12, UR10, PT ;  /* 0x0000000a0c007c0c */ /* 0x000fc4000bf86270 */
[----:B------:R-:W-:Y:S01]  /*07e0*/  ISETP.GT.AND P3, PT, R11, -0x1, !P3 ;  /* 0xffffffff0b00780c */ /* 0x000fe20005f64270 */
[----:B------:R-:W-:Y:S01]  /*07f0*/  IMAD R11, R7, UR10, R10 ;  /* 0x0000000a070b7c24 */ /* 0x000fe2000f8e020a */
[----:B------:R-:W-:Y:S02]  /*0800*/  PLOP3.LUT P2, PT, P1, P2, PT, 0x80, 0x8 ;  /* 0x000000000008781c */ /* 0x000fe40000f45070 */
[----:B------:R-:W-:Y:S01]  /*0810*/  ISETP.GT.AND P4, PT, R12, -0x1, !P4 ;  /* 0xffffffff0c00780c */ /* 0x000fe20006784270 */
[----:B-1----:R-:W-:Y:S01]  /*0820*/  IMAD.WIDE R8, R11, 0x4, R8 ;  /* 0x000000040b087825 */ /* 0x002fe200078e0208 */
[C---:B------:R-:W-:Y:S02]  /*0830*/  ISETP.GE.AND P5, PT, R14.reuse, UR10, PT ;  /* 0x0000000a0e007c0c */ /* 0x040fe4000bfa6270 */
[----:B------:R-:W-:Y:S02]  /*0840*/  PLOP3.LUT P3, PT, P1, P3, PT, 0x80, 0x8 ;  /* 0x000000000008781c */ /* 0x000fe40000f67070 */
[----:B------:R-:W-:-:S02]  /*0850*/  ISETP.GT.AND P5, PT, R14, -0x1, !P5 ;  /* 0xffffffff0e00780c */ /* 0x000fc40006fa4270 */
[----:B------:R-:W-:Y:S02]  /*0860*/  PLOP3.LUT P4, PT, P1, P4, PT, 0x80, 0x8 ;  /* 0x000000000008781c */ /* 0x000fe40000f89070 */
[----:B------:R-:W-:Y:S01]  /*0870*/  PLOP3.LUT P5, PT, P1, P5, PT, 0x80, 0x8 ;  /* 0x000000000008781c */ /* 0x000fe20000fab070 */
[----:B------:R-:W2:Y:S06]  /*0880*/  @P2 LDG.E.CONSTANT R10, desc[UR12][R8.64] ;  /* 0x0000000c080a2981 */ /* 0x000eac000c1e9900 */
[----:B------:R-:W3:Y:S04]  /*0890*/  @P3 LDG.E.CONSTANT R12, desc[UR12][R8.64+0x4] ;  /* 0x0000040c080c3981 */ /* 0x000ee8000c1e9900 */
[----:B------:R-:W4:Y:S04]  /*08a0*/  @P4 LDG.E.CONSTANT R14, desc[UR12][R8.64+0x8] ;  /* 0x0000080c080e4981 */ /* 0x000f28000c1e9900 */
[----:B------:R-:W5:Y:S01]  /*08b0*/  @P5 LDG.E.CONSTANT R16, desc[UR12][R8.64+0xc] ;  /* 0x00000c0c08105981 */ /* 0x000f62000c1e9900 */
[----:B------:R-:W-:Y:S01]  /*08c0*/  UIADD3 UR6, UPT, UPT, UR6, 0x4, URZ ;  /* 0x0000000406067890 */ /* 0x000fe2000fffe0ff */
[----:B--2---:R-:W-:-:S04]  /*08d0*/  @P2 FADD R3, R3, R10 ;  /* 0x0000000a03032221 */ /* 0x004fc80000000000 */
[----:B---3--:R-:W-:-:S04]  /*08e0*/  @P3 FADD R3, R3, R12 ;  /* 0x0000000c03033221 */ /* 0x008fc80000000000 */
[----:B----4-:R-:W-:-:S04]  /*08f0*/  @P4 FADD R3, R3, R14 ;  /* 0x0000000e03034221 */ /* 0x010fc80000000000 */
[----:B-----5:R-:W-:-:S07]  /*0900*/  @P5 FADD R3, R3, R16 ;  /* 0x0000001003035221 */ /* 0x020fce0000000000 */
.L_x_4:
[----:B------:R-:W-:Y:S05]  /*0910*/  BRA.U !UP3, `(.L_x_3) ;  /* 0x000000010b8c7547 */ /* 0x000fea000b800000 */
[----:B------:R-:W0:Y:S01]  /*0920*/  LDCU UR10, c[0x0][0x39c] ;  /* 0x00007380ff0a77ac */ /* 0x000e220008000800 */
[----:B------:R-:W-:Y:S02]  /*0930*/  UISETP.NE.AND UP2, UPT, UR9, 0x1, UPT ;  /* 0x000000010900788c */ /* 0x000fe4000bf45270 */
[----:B0-----:R-:W-:-:S07]  /*0940*/  ULOP3.LUT UP3, URZ, UR10, 0x1, URZ, 0xc0, !UPT ;  /* 0x000000010aff7892 */ /* 0x001fce000f86c0ff */
[----:B------:R-:W-:Y:S05]  /*0950*/  BRA.U !UP2, `(.L_x_5) ;  /* 0x000000010a447547 */ /* 0x000fea000b800000 */
[----:B------:R-:W0:Y:S01]  /*0960*/  LDCU UR10, c[0x0][0x398] ;  /* 0x00007300ff0a77ac */ /* 0x000e220008000800 */
[----:B------:R-:W1:Y:S01]  /*0970*/  LDC.64 R8, c[0x0][0x380] ;  /* 0x0000e000ff087b82 */ /* 0x000e620000000a00 */
[----:B------:R-:W-:-:S04]  /*0980*/  VIADD R10, R0, UR6 ;  /* 0x00000006000a7c36 */ /* 0x000fc80008000000 */
[C---:B------:R-:W-:Y:S01]  /*0990*/  VIADD R11, R10.reuse, 0x1 ;  /* 0x000000010a0b7836 */ /* 0x040fe20000000000 */
[----:B0-----:R-:W-:-:S04]  /*09a0*/  ISETP.GE.AND P2, PT, R10, UR10, PT ;  /* 0x0000000a0a007c0c */ /* 0x001fc8000bf46270 */
[C---:B------:R-:W-:Y:S02]  /*09b0*/  ISETP.GE.AND P3, PT, R11.reuse, UR10, PT ;  /* 0x0000000a0b007c0c */ /* 0x040fe4000bf66270 */
[----:B------:R-:W-:Y:S02]  /*09c0*/  ISETP.GT.AND P2, PT, R10, -0x1, !P2 ;  /* 0xffffffff0a00780c */ /* 0x000fe40005744270 */
[----:B------:R-:W-:Y:S01]  /*09d0*/  ISETP.GT.AND P3, PT, R11, -0x1, !P3 ;  /* 0xffffffff0b00780c */ /* 0x000fe20005f64270 */
[----:B------:R-:W-:Y:S01]  /*09e0*/  IMAD R11, R7, UR10, R10 ;  /* 0x0000000a070b7c24 */ /* 0x000fe2000f8e020a */
[----:B------:R-:W-:Y:S02]  /*09f0*/  PLOP3.LUT P2, PT, P1, P2, PT, 0x80, 0x8 ;  /* 0x000000000008781c */ /* 0x000fe40000f45070 */
[----:B------:R-:W-:Y:S01]  /*0a00*/  PLOP3.LUT P3, PT, P1, P3, PT, 0x80, 0x8 ;  /* 0x000000000008781c */ /* 0x000fe20000f67070 */
[----:B-1----:R-:W-:-:S10]  /*0a10*/  IMAD.WIDE R8, R11, 0x4, R8 ;  /* 0x000000040b087825 */ /* 0x002fd400078e0208 */
[----:B------:R-:W2:Y:S04]  /*0a20*/  @P2 LDG.E.CONSTANT R10, desc[UR12][R8.64] ;  /* 0x0000000c080a2981 */ /* 0x000ea8000c1e9900 */
[----:B------:R-:W3:Y:S01]  /*0a30*/  @P3 LDG.E.CONSTANT R12, desc[UR12][R8.64+0x4] ;  /* 0x0000040c080c3981 */ /* 0x000ee2000c1e9900 */
[----:B------:R-:W-:Y:S01]  /*0a40*/  UIADD3 UR6, UPT, UPT, UR6, 0x2, URZ ;  /* 0x0000000206067890 */ /* 0x000fe2000fffe0ff */
[----:B--2---:R-:W-:-:S04]  /*0a50*/  @P2 FADD R3, R3, R10 ;  /* 0x0000000a03032221 */ /* 0x004fc80000000000 */
[----:B---3--:R-:W-:-:S07]  /*0a60*/  @P3 FADD R3, R3, R12 ;  /* 0x0000000c03033221 */ /* 0x008fce0000000000 */
.L_x_5:
[----:B------:R-:W-:Y:S05]  /*0a70*/  BRA.U !UP3, `(.L_x_3) ;  /* 0x000000010b347547 */ /* 0x000fea000b800000 */
[----:B------:R-:W0:Y:S01]  /*0a80*/  LDCU UR10, c[0x0][0x398] ;  /* 0x00007300ff0a77ac */ /* 0x000e220008000800 */
[----:B------:R-:W-:Y:S01]  /*0a90*/  VIADD R10, R0, UR6 ;  /* 0x00000006000a7c36 */ /* 0x000fe20008000000 */
[----:B------:R-:W-:Y:S04]  /*0aa0*/  BSSY.RECONVERGENT B0, `(.L_x_3) ;  /* 0x000000a000007945 */ /* 0x000fe80003800200 */
[----:B0-----:R-:W-:-:S04]  /*0ab0*/  ISETP.GE.AND P2, PT, R10, UR10, PT ;  /* 0x0000000a0a007c0c */ /* 0x001fc8000bf46270 */
[----:B------:R-:W-:-:S04]  /*0ac0*/  ISETP.GT.AND P2, PT, R10, -0x1, !P2 ;  /* 0xffffffff0a00780c */ /* 0x000fc80005744270 */
[----:B------:R-:W-:-:S13]  /*0ad0*/  PLOP3.LUT P2, PT, P1, P2, PT, 0x80, 0x8 ;  /* 0x000000000008781c */ /* 0x000fda0000f45070 */
[----:B------:R-:W-:Y:S05]  /*0ae0*/  @!P2 BRA `(.L_x_6) ;  /* 0x000000000014a947 */ /* 0x000fea0003800000 */
[----:B------:R-:W0:Y:S01]  /*0af0*/  LDC.64 R8, c[0x0][0x380] ;  /* 0x0000e000ff087b82 */ /* 0x000e220000000a00 */
[----:B------:R-:W-:-:S04]  /*0b00*/  IMAD R7, R7, UR10, R10 ;  /* 0x0000000a07077c24 */ /* 0x000fc8000f8e020a */
[----:B0-----:R-:W-:-:S06]  /*0b10*/  IMAD.WIDE R8, R7, 0x4, R8 ;  /* 0x0000000407087825 */ /* 0x001fcc00078e0208 */
[----:B------:R-:W2:Y:S02]  /*0b20*/  LDG.E.CONSTANT R8, desc[UR12][R8.64] ;  /* 0x0000000c08087981 */ /* 0x000ea4000c1e9900 */
[----:B--2---:R-:W-:-:S07]  /*0b30*/  FADD R3, R3, R8 ;  /* 0x0000000803037221 */ /* 0x004fce0000000000 */
.L_x_6:
[----:B------:R-:W-:Y:S05]  /*0b40*/  BSYNC.RECONVERGENT B0 ;  /* 0x0000000000007941 */ /* 0x000fea0003800200 */
.L_x_3:
[----:B------:R-:W-:Y:S05]  /*0b50*/  BRA.U UP1, `(.L_x_7) ;  /* 0xfffffff501cc7547 */ /* 0x000fea000b83ffff */
[----:B------:R-:W-:Y:S05]  /*0b60*/  BRA.U UP0, `(.L_x_8) ;  /* 0xfffffff500a87547 */ /* 0x000fea000b83ffff */
.L_x_0:
[----:B------:R-:W0:Y:S01]  /*0b70*/  LDCU UR5, c[0x0][0x39c] ;  /* 0x00007380ff0577ac */ /* 0x000e220008000800 */
[----:B------:R-:W-:Y:S01]  /*0b80*/  BSSY.RECONVERGENT B0, `(.L_x_9) ;  /* 0x0000013000007945 */ /* 0x000fe20003800200 */
[----:B0-----:R-:W-:-:S04]  /*0b90*/  UIMAD UR4, UR5, UR5, URZ ;  /* 0x00000005050472a4 */ /* 0x001fc8000f8e02ff */
[----:B------:R-:W-:Y:S01]  /*0ba0*/  UIMAD UR4, UR4, UR5, URZ ;  /* 0x00000005040472a4 */ /* 0x000fe2000f8e02ff */
[----:B------:R-:W0:Y:S05]  /*0bb0*/  LDCU UR5, c[0x0][0x3b0] ;  /* 0x00007600ff0577ac */ /* 0x000e2a0008000800 */
[----:B------:R-:W-:-:S04]  /*0bc0*/  I2FP.F32.S32 R6, UR4 ;  /* 0x0000000400067c45 */ /* 0x000fc80008201400 */
[----:B------:R-:W1:Y:S01]  /*0bd0*/  MUFU.RCP R7, R6 ;  /* 0x0000000600077308 */ /* 0x000e620000001000 */
[----:B------:R-:W2:Y:S07]  /*0be0*/  LDCU UR4, c[0x0][0x3ac] ;  /* 0x00007580ff0477ac */ /* 0x000eae0008000800 */
[----:B------:R-:W3:Y:S01]  /*0bf0*/  FCHK P0, R3, R6 ;  /* 0x0000000603007302 */ /* 0x000ee20000000000 */
[----:B-1----:R-:W-:Y:S01]  /*0c00*/  FFMA R0, -R6, R7, 1 ;  /* 0x3f80000006007423 */ /* 0x002fe20000000107 */
[----:B--2---:R-:W-:-:S03]  /*0c10*/  IMAD R5, R4, UR4, R5 ;  /* 0x0000000404057c24 */ /* 0x004fc6000f8e0205 */
[----:B------:R-:W-:Y:S01]  /*0c20*/  FFMA R0, R7, R0, R7 ;  /* 0x0000000007007223 */ /* 0x000fe20000000007 */
[----:B0-----:R-:W-:-:S03]  /*0c30*/  IMAD R2, R5, UR5, R2 ;  /* 0x0000000505027c24 */ /* 0x001fc6000f8e0202 */
[----:B------:R-:W-:-:S04]  /*0c40*/  FFMA R7, R0, R3, RZ ;  /* 0x0000000300077223 */ /* 0x000fc800000000ff */
[----:B------:R-:W-:-:S04]  /*0c50*/  FFMA R4, -R6, R7, R3 ;  /* 0x0000000706047223 */ /* 0x000fc80000000103 */
[----:B------:R-:W-:Y:S01]  /*0c60*/  FFMA R7, R0, R4, R7 ;  /* 0x0000000400077223 */ /* 0x000fe20000000007 */
[----:B---3--:R-:W-:Y:S06]  /*0c70*/  @!P0 BRA `(.L_x_10) ;  /* 0x00000000000c8947 */ /* 0x008fec0003800000 */
[----:B------:R-:W-:-:S07]  /*0c80*/  MOV R4, 0xca0 ;  /* 0x00000ca000047802 */ /* 0x000fce0000000f00 */
[----:B------:R-:W-:Y:S05]  /*0c90*/  CALL.REL.NOINC `($__internal_0_$__cuda_sm3x_div_rn_noftz_f32_slowpath) ;  /* 0x0000000000187944 */ /* 0x000fea0003c00000 */
[----:B------:R-:W-:-:S07]  /*0ca0*/  IMAD.MOV.U32 R7, RZ, RZ, R0 ;  /* 0x000000ffff077224 */ /* 0x000fce00078e0000 */
.L_x_10:
[----:B------:R-:W-:Y:S05]  /*0cb0*/  BSYNC.RECONVERGENT B0 ;  /* 0x0000000000007941 */ /* 0x000fea0003800200 */
.L_x_9:
[----:B------:R-:W0:Y:S02]  /*0cc0*/  LDC.64 R4, c[0x0][0x388] ;  /* 0x0000e200ff047b82 */ /* 0x000e240000000a00 */
[----:B0-----:R-:W-:-:S05]  /*0cd0*/  IMAD.WIDE R2, R2, 0x4, R4 ;  /* 0x0000000402027825 */ /* 0x001fca00078e0204 */
[----:B------:R-:W-:Y:S01]  /*0ce0*/  STG.E desc[UR12][R2.64], R7 ;  /* 0x0000000702007986 */ /* 0x000fe2000c10190c */
[----:B------:R-:W-:Y:S05]  /*0cf0*/  EXIT ;  /* 0x000000000000794d */ /* 0x000fea0003800000 */
        .weak           $__internal_0_$__cuda_sm3x_div_rn_noftz_f32_slowpath
        .type           $__internal_0_$__cuda_sm3x_div_rn_noftz_f32_slowpath,@function
        .size           $__internal_0_$__cuda_sm3x_div_rn_noftz_f32_slowpath,(.L_x_23 - $__internal_0_$__cuda_sm3x_div_rn_noftz_f32_slowpath)
$__internal_0_$__cuda_sm3x_div_rn_noftz_f32_slowpath:
[----:B------:R-:W-:Y:S01]  /*0d00*/  SHF.R.U32.HI R5, RZ, 0x17, R6 ;  /* 0x00000017ff057819 */ /* 0x000fe20000011606 */
[----:B------:R-:W-:Y:S01]  /*0d10*/  BSSY.RECONVERGENT B1, `(.L_x_11) ;  /* 0x0000063000017945 */ /* 0x000fe20003800200 */
[----:B------:R-:W-:Y:S02]  /*0d20*/  SHF.R.U32.HI R0, RZ, 0x17, R3 ;  /* 0x00000017ff007819 */ /* 0x000fe40000011603 */
[----:B------:R-:W-:Y:S02]  /*0d30*/  LOP3.LUT R5, R5, 0xff, RZ, 0xc0, !PT ;  /* 0x000000ff05057812 */ /* 0x000fe400078ec0ff */
[----:B------:R-:W-:-:S03]  /*0d40*/  LOP3.LUT R10, R0, 0xff, RZ, 0xc0, !PT ;  /* 0x000000ff000a7812 */ /* 0x000fc600078ec0ff */
[----:B------:R-:W-:Y:S02]  /*0d50*/  VIADD R8, R5, 0xffffffff ;  /* 0xffffffff05087836 */ /* 0x000fe40000000000 */
[----:B------:R-:W-:-:S03]  /*0d60*/  VIADD R9, R10, 0xffffffff ;  /* 0xffffffff0a097836 */ /* 0x000fc60000000000 */
[----:B------:R-:W-:-:S04]  /*0d70*/  ISETP.GT.U32.AND P0, PT, R8, 0xfd, PT ;  /* 0x000000fd0800780c */ /* 0x000fc80003f04070 */
[----:B------:R-:W-:-:S13]  /*0d80*/  ISETP.GT.U32.OR P0, PT, R9, 0xfd, P0 ;  /* 0x000000fd0900780c */ /* 0x000fda0000704470 */
[----:B------:R-:W-:Y:S01]  /*0d90*/  @!P0 IMAD.MOV.U32 R7, RZ, RZ, RZ ;  /* 0x000000ffff078224 */ /* 0x000fe200078e00ff */
[----:B------:R-:W-:Y:S06]  /*0da0*/  @!P0 BRA `(.L_x_12) ;  /* 0x0000000000608947 */ /* 0x000fec0003800000 */
[----:B------:R-:W-:Y:S01]  /*0db0*/  FSETP.GTU.FTZ.AND P0, PT, |R3|, +INF , PT ;  /* 0x7f8000000300780b */ /* 0x000fe20003f1c200 */
[----:B------:R-:W-:Y:S01]  /*0dc0*/  IMAD.MOV.U32 R0, RZ, RZ, R6 ;  /* 0x000000ffff007224 */ /* 0x000fe200078e0006 */
[----:B------:R-:W-:-:S04]  /*0dd0*/  FSETP.GTU.FTZ.AND P1, PT, |R6|, +INF , PT ;  /* 0x7f8000000600780b */ /* 0x000fc80003f3c200 */
[----:B------:R-:W-:-:S13]  /*0de0*/  PLOP3.LUT P0, PT, P0, P1, PT, 0xf8, 0x8f ;  /* 0x00000000008f781c */ /* 0x000fda0000703f70 */
[----:B------:R-:W-:Y:S05]  /*0df0*/  @P0 BRA `(.L_x_13) ;  /* 0x00000004004c0947 */ /* 0x000fea0003800000 */
[----:B------:R-:W-:-:S13]  /*0e00*/  LOP3.LUT P0, RZ, R6, 0x7fffffff, R3, 0xc8, !PT ;  /* 0x7fffffff06ff7812 */ /* 0x000fda000780c803 */
[----:B------:R-:W-:Y:S05]  /*0e10*/  @!P0 BRA `(.L_x_14) ;  /* 0x00000004003c8947 */ /* 0x000fea0003800000 */
[C---:B------:R-:W-:Y:S02]  /*0e20*/  FSETP.NEU.FTZ.AND P1, PT, |R3|.reuse, +INF , PT ;  /* 0x7f8000000300780b */ /* 0x040fe40003f3d200 */
[----:B------:R-:W-:Y:S02]  /*0e30*/  FSETP.NEU.FTZ.AND P0, PT, |R0|, +INF , PT ;  /* 0x7f8000000000780b */ /* 0x000fe40003f1d200 */
[----:B------:R-:W-:-:S11]  /*0e40*/  FSETP.NEU.FTZ.AND P2, PT, |R3|, +INF , PT ;  /* 0x7f8000000300780b */ /* 0x000fd60003f5d200 */
[----:B------:R-:W-:Y:S05]  /*0e50*/  @!P0 BRA !P1, `(.L_x_14) ;  /* 0x00000004002c8947 */ /* 0x000fea0004800000 */
[----:B------:R-:W-:-:S04]  /*0e60*/  LOP3.LUT P1, RZ, R3, 0x7fffffff, RZ, 0xc0, !PT ;  /* 0x7fffffff03ff7812 */ /* 0x000fc8000782c0ff */
[----:B------:R-:W-:-:S13]  /*0e70*/  PLOP3.LUT P0, PT, P0, P1, PT, 0x2f, 0xf2 ;  /* 0x0000000000f2781c */ /* 0x000fda0000702577 */
[----:B------:R-:W-:Y:S05]  /*0e80*/  @P0 BRA `(.L_x_15) ;  /* 0x0000000400180947 */ /* 0x000fea0003800000 */
[----:B------:R-:W-:-:S04]  /*0e90*/  LOP3.LUT P0, RZ, R6, 0x7fffffff, RZ, 0xc0, !PT ;  /* 0x7fffffff06ff7812 */ /* 0x000fc8000780c0ff */
[----:B------:R-:W-:-:S13]  /*0ea0*/  PLOP3.LUT P0, PT, P2, P0, PT, 0x2f, 0xf2 ;  /* 0x0000000000f2781c */ /* 0x000fda0001700577 */
[----:B------:R-:W-:Y:S05]  /*0eb0*/  @P0 BRA `(.L_x_16) ;  /* 0x0000000400000947 */ /* 0x000fea0003800000 */
[----:B------:R-:W-:Y:S02]  /*0ec0*/  ISETP.GE.AND P0, PT, R9, RZ, PT ;  /* 0x000000ff0900720c */ /* 0x000fe40003f06270 */
[----:B------:R-:W-:-:S11]  /*0ed0*/  ISETP.GE.AND P1, PT, R8, RZ, PT ;  /* 0x000000ff0800720c */ /* 0x000fd60003f26270 */
[----:B------:R-:W-:Y:S02]  /*0ee0*/  @P0 IMAD.MOV.U32 R7, RZ, RZ, RZ ;  /* 0x000000ffff070224 */ /* 0x000fe400078e00ff */
[----:B------:R-:W-:Y:S01]  /*0ef0*/  @!P0 FFMA R3, R3, 1.84467440737095516160e+19, RZ ;  /* 0x5f80000003038823 */ /* 0x000fe200000000ff */
[----:B------:R-:W-:Y:S02]  /*0f00*/  @!P0 IMAD.MOV.U32 R7, RZ, RZ, -0x40 ;  /* 0xffffffc0ff078424 */ /* 0x000fe400078e00ff */
[----:B------:R-:W-:Y:S02]  /*0f10*/  @!P1 FFMA R6, R0, 1.84467440737095516160e+19, RZ ;  /* 0x5f80000000069823 */ /* 0x000fe400000000ff */
[----:B------:R-:W-:-:S07]  /*0f20*/  @!P1 VIADD R7, R7, 0x40 ;  /* 0x0000004007079836 */ /* 0x000fce0000000000 */
.L_x_12:
[----:B------:R-:W-:Y:S01]  /*0f30*/  LEA R9, R5, 0xc0800000, 0x17 ;  /* 0xc080000005097811 */ /* 0x000fe200078eb8ff */
[----:B------:R-:W-:Y:S04]  /*0f40*/  BSSY.RECONVERGENT B2, `(.L_x_17) ;  /* 0x0000036000027945 */ /* 0x000fe80003800200 */
[----:B------:R-:W-:Y:S02]  /*0f50*/  IMAD.IADD R9, R6, 0x1, -R9 ;  /* 0x0000000106097824 */ /* 0x000fe400078e0a09 */
[----:B------:R-:W-:Y:S02]  /*0f60*/  VIADD R6, R10, 0xffffff81 ;  /* 0xffffff810a067836 */ /* 0x000fe40000000000 */
[----:B------:R-:W0:Y:S01]  /*0f70*/  MUFU.RCP R8, R9 ;  /* 0x0000000900087308 */ /* 0x000e220000001000 */
[----:B------:R-:W-:Y:S01]  /*0f80*/  FADD.FTZ R11, -R9, -RZ ;  /* 0x800000ff090b7221 */ /* 0x000fe20000010100 */
[C---:B------:R-:W-:Y:S01]  /*0f90*/  IMAD R0, R6.reuse, -0x800000, R3 ;  /* 0xff80000006007824 */ /* 0x040fe200078e0203 */
[----:B------:R-:W-:-:S05]  /*0fa0*/  IADD3 R6, PT, PT, R6, 0x7f, -R5 ;  /* 0x0000007f06067810 */ /* 0x000fca0007ffe805 */
[----:B------:R-:W-:Y:S02]  /*0fb0*/  IMAD.IADD R6, R6, 0x1, R7 ;  /* 0x0000000106067824 */ /* 0x000fe400078e0207 */
[----:B0-----:R-:W-:-:S04]  /*0fc0*/  FFMA R13, R8, R11, 1 ;  /* 0x3f800000080d7423 */ /* 0x001fc8000000000b */
[----:B------:R-:W-:-:S04]  /*0fd0*/  FFMA R10, R8, R13, R8 ;  /* 0x0000000d080a7223 */ /* 0x000fc80000000008 */
[----:B------:R-:W-:-:S04]  /*0fe0*/  FFMA R3, R0, R10, RZ ;  /* 0x0000000a00037223 */ /* 0x000fc800000000ff */
[----:B------:R-:W-:-:S04]  /*0ff0*/  FFMA R8, R11, R3, R0 ;  /* 0x000000030b087223 */ /* 0x000fc80000000000 */
[----:B------:R-:W-:-:S04]  /*1000*/  FFMA R13, R10, R8, R3 ;  /* 0x000000080a0d7223 */ /* 0x000fc80000000003 */
[----:B------:R-:W-:-:S04]  /*1010*/  FFMA R8, R11, R13, R0 ;  /* 0x0000000d0b087223 */ /* 0x000fc80000000000 */
[----:B------:R-:W-:-:S05]  /*1020*/  FFMA R0, R10, R8, R13 ;  /* 0x000000080a007223 */ /* 0x000fca000000000d */
[----:B------:R-:W-:-:S04]  /*1030*/  SHF.R.U32.HI R3, RZ, 0x17, R0 ;  /* 0x00000017ff037819 */ /* 0x000fc80000011600 */
[----:B------:R-:W-:-:S05]  /*1040*/  LOP3.LUT R3, R3, 0xff, RZ, 0xc0, !PT ;  /* 0x000000ff03037812 */ /* 0x000fca00078ec0ff */
[----:B------:R-:W-:-:S04]  /*1050*/  IMAD.IADD R7, R3, 0x1, R6 ;  /* 0x0000000103077824 */ /* 0x000fc800078e0206 */
[----:B------:R-:W-:-:S05]  /*1060*/  VIADD R3, R7, 0xffffffff ;  /* 0xffffffff07037836 */ /* 0x000fca0000000000 */
[----:B------:R-:W-:-:S13]  /*1070*/  ISETP.GE.U32.AND P0, PT, R3, 0xfe, PT ;  /* 0x000000fe0300780c */ /* 0x000fda0003f06070 */
[----:B------:R-:W-:Y:S05]  /*1080*/  @!P0 BRA `(.L_x_18) ;  /* 0x0000000000808947 */ /* 0x000fea0003800000 */
[----:B------:R-:W-:-:S13]  /*1090*/  ISETP.GT.AND P0, PT, R7, 0xfe, PT ;  /* 0x000000fe0700780c */ /* 0x000fda0003f04270 */
[----:B------:R-:W-:Y:S05]  /*10a0*/  @P0 BRA `(.L_x_19) ;  /* 0x00000000006c0947 */ /* 0x000fea0003800000 */
[----:B------:R-:W-:-:S13]  /*10b0*/  ISETP.GE.AND P0, PT, R7, 0x1, PT ;  /* 0x000000010700780c */ /* 0x000fda0003f06270 */
[----:B------:R-:W-:Y:S05]  /*10c0*/  @P0 BRA `(.L_x_20) ;  /* 0x0000000000740947 */ /* 0x000fea0003800000 */
[----:B------:R-:W-:Y:S02]  /*10d0*/  ISETP.GE.AND P0, PT, R7, -0x18, PT ;  /* 0xffffffe80700780c */ /* 0x000fe40003f06270 */
[----:B------:R-:W-:-:S11]  /*10e0*/  LOP3.LUT R0, R0, 0x80000000, RZ, 0xc0, !PT ;  /* 0x8000000000007812 */ /* 0x000fd600078ec0ff */
[----:B------:R-:W-:Y:S05]  /*10f0*/  @!P0 BRA `(.L_x_20) ;  /* 0x0000000000688947 */ /* 0x000fea0003800000 */
[CCC-:B------:R-:W-:Y:S01]  /*1100*/  FFMA.RZ R3, R10.reuse, R8.reuse, R13.reuse ;  /* 0x000000080a037223 */ /* 0x1c0fe2000000c00d */
[CCC-:B------:R-:W-:Y:S01]  /*1110*/  FFMA.RM R6, R10.reuse, R8.reuse, R13.reuse ;  /* 0x000000080a067223 */ /* 0x1c0fe2000000400d */
[C---:B------:R-:W-:Y:S02]  /*1120*/  ISETP.NE.AND P2, PT, R7.reuse, RZ, PT ;  /* 0x000000ff0700720c */ /* 0x040fe40003f45270 */
[----:B------:R-:W-:Y:S02]  /*1130*/  ISETP.NE.AND P1, PT, R7, RZ, PT ;  /* 0x000000ff0700720c */ /* 0x000fe40003f25270 */
[----:B------:R-:W-:Y:S01]  /*1140*/  LOP3.LUT R5, R3, 0x7fffff, RZ, 0xc0, !PT ;  /* 0x007fffff03057812 */ /* 0x000fe200078ec0ff */
[----:B------:R-:W-:Y:S01]  /*1150*/  FFMA.RP R3, R10, R8, R13 ;  /* 0x000000080a037223 */ /* 0x000fe2000000800d */
[----:B------:R-:W-:Y:S02]  /*1160*/  VIADD R8, R7, 0x20 ;  /* 0x0000002007087836 */ /* 0x000fe40000000000 */
[----:B------:R-:W-:Y:S01]  /*1170*/  LOP3.LUT R5, R5, 0x800000, RZ, 0xfc, !PT ;  /* 0x0080000005057812 */ /* 0x000fe200078efcff */
[----:B------:R-:W-:Y:S01]  /*1180*/  IMAD.MOV R7, RZ, RZ, -R7 ;  /* 0x000000ffff077224 */ /* 0x000fe200078e0a07 */
[----:B------:R-:W-:-:S02]  /*1190*/  FSETP.NEU.FTZ.AND P0, PT, R3, R6, PT ;  /* 0x000000060300720b */ /* 0x000fc40003f1d000 */
[----:B------:R-:W-:Y:S02]  /*11a0*/  SHF.L.U32 R8, R5, R8, RZ ;  /* 0x0000000805087219 */ /* 0x000fe400000006ff */
[----:B------:R-:W-:Y:S02]  /*11b0*/  SEL R6, R7, RZ, P2 ;  /* 0x000000ff07067207 */ /* 0x000fe40001000000 */
[----:B------:R-:W-:Y:S02]  /*11c0*/  ISETP.NE.AND P1, PT, R8, RZ, P1 ;  /* 0x000000ff0800720c */ /* 0x000fe40000f25270 */
[----:B------:R-:W-:Y:S02]  /*11d0*/  SHF.R.U32.HI R6, RZ, R6, R5 ;  /* 0x00000006ff067219 */ /* 0x000fe40000011605 */
[----:B------:R-:W-:Y:S02]  /*11e0*/  PLOP3.LUT P0, PT, P0, P1, PT, 0xf8, 0x8f ;  /* 0x00000000008f781c */ /* 0x000fe40000703f70 */
[----:B------:R-:W-:-:S02]  /*11f0*/  SHF.R.U32.HI R8, RZ, 0x1, R6 ;  /* 0x00000001ff087819 */ /* 0x000fc40000011606 */
[----:B------:R-:W-:-:S04]  /*1200*/  SEL R3, RZ, 0x1, !P0 ;  /* 0x00000001ff037807 */ /* 0x000fc80004000000 */
[----:B------:R-:W-:-:S04]  /*1210*/  LOP3.LUT R3, R3, 0x1, R8, 0xf8, !PT ;  /* 0x0000000103037812 */ /* 0x000fc800078ef808 */
[----:B------:R-:W-:-:S05]  /*1220*/  LOP3.LUT R3, R3, R6, RZ, 0xc0, !PT ;  /* 0x0000000603037212 */ /* 0x000fca00078ec0ff */
[----:B------:R-:W-:-:S05]  /*1230*/  IMAD.IADD R3, R8, 0x1, R3 ;  /* 0x0000000108037824 */ /* 0x000fca00078e0203 */
[----:B------:R-:W-:Y:S01]  /*1240*/  LOP3.LUT R0, R3, R0, RZ, 0xfc, !PT ;  /* 0x0000000003007212 */ /* 0x000fe200078efcff */
[----:B------:R-:W-:Y:S06]  /*1250*/  BRA `(.L_x_20) ;  /* 0x0000000000107947 */ /* 0x000fec0003800000 */
.L_x_19:
[----:B------:R-:W-:-:S04]  /*1260*/  LOP3.LUT R0, R0, 0x80000000, RZ, 0xc0, !PT ;  /* 0x8000000000007812 */ /* 0x000fc800078ec0ff */
[----:B------:R-:W-:Y:S01]  /*1270*/  LOP3.LUT R0, R0, 0x7f800000, RZ, 0xfc, !PT ;  /* 0x7f80000000007812 */ /* 0x000fe200078efcff */
[----:B------:R-:W-:Y:S06]  /*1280*/  BRA `(.L_x_20) ;  /* 0x0000000000047947 */ /* 0x000fec0003800000 */
.L_x_18:
[----:B------:R-:W-:-:S07]  /*1290*/  IMAD R0, R6, 0x800000, R0 ;  /* 0x0080000006007824 */ /* 0x000fce00078e0200 */
.L_x_20:
[----:B------:R-:W-:Y:S05]  /*12a0*/  BSYNC.RECONVERGENT B2 ;  /* 0x0000000000027941 */ /* 0x000fea0003800200 */
.L_x_17:
[----:B------:R-:W-:Y:S05]  /*12b0*/  BRA `(.L_x_21) ;  /* 0x0000000000207947 */ /* 0x000fea0003800000 */
.L_x_16:
[----:B------:R-:W-:-:S04]  /*12c0*/  LOP3.LUT R0, R6, 0x80000000, R3, 0x48, !PT ;  /* 0x8000000006007812 */ /* 0x000fc800078e4803 */
[----:B------:R-:W-:Y:S01]  /*12d0*/  LOP3.LUT R0, R0, 0x7f800000, RZ, 0xfc, !PT ;  /* 0x7f80000000007812 */ /* 0x000fe200078efcff */
[----:B------:R-:W-:Y:S06]  /*12e0*/  BRA `(.L_x_21) ;  /* 0x0000000000147947 */ /* 0x000fec0003800000 */
.L_x_15:
[----:B------:R-:W-:Y:S01]  /*12f0*/  LOP3.LUT R0, R6, 0x80000000, R3, 0x48, !PT ;  /* 0x8000000006007812 */ /* 0x000fe200078e4803 */
[----:B------:R-:W-:Y:S06]  /*1300*/  BRA `(.L_x_21) ;  /* 0x00000000000c7947 */ /* 0x000fec0003800000 */
.L_x_14:
[----:B------:R-:W0:Y:S01]  /*1310*/  MUFU.RSQ R0, -QNAN ;  /* 0xffc0000000007908 */ /* 0x000e220000001400 */
[----:B------:R-:W-:Y:S05]  /*1320*/  BRA `(.L_x_21) ;  /* 0x0000000000047947 */ /* 0x000fea0003800000 */
.L_x_13:
[----:B------:R-:W-:-:S07]  /*1330*/  FADD.FTZ R0, R3, R0 ;  /* 0x0000000003007221 */ /* 0x000fce0000010000 */
.L_x_21:
[----:B------:R-:W-:Y:S05]  /*1340*/  BSYNC.RECONVERGENT B1 ;  /* 0x0000000000017941 */ /* 0x000fea0003800200 */
.L_x_11:
[----:B------:R-:W-:-:S04]  /*1350*/  IMAD.MOV.U32 R5, RZ, RZ, 0x0 ;  /* 0x00000000ff057424 */ /* 0x000fc800078e00ff */
[----:B0-----:R-:W-:Y:S05]  /*1360*/  RET.REL.NODEC R4 `(_Z27avg_pool3d_kernel_optimizedPKfPfiiiiiiiii) ;  /* 0xffffffec04247950 */ /* 0x001fea0003c3ffff */
.L_x_22:
[----:B------:R-:W-:-:S00]  /*1370*/  BRA `(.L_x_22) ;  /* 0xfffffffc00fc7947 */ /* 0x000fc0000383ffff */
[----:B------:R-:W-:-:S00]  /*1380*/  NOP ;  /* 0x0000000000007918 */ /* 0x000fc00000000000 */
[----:B------:R-:W-:-:S00]  /*1390*/  NOP ;  /* 0x0000000000007918 */ /* 0x000fc00000000000 */
[----:B------:R-:W-:-:S00]  /*13a0*/  NOP ;  /* 0x0000000000007918 */ /* 0x000fc00000000000 */
[----:B------:R-:W-:-:S00]  /*13b0*/  NOP ;  /* 0x0000000000007918 */ /* 0x000fc00000000000 */
[----:B------:R-:W-:-:S00]  /*13c0*/  NOP ;  /* 0x0000000000007918 */ /* 0x000fc00000000000 */
[----:B------:R-:W-:-:S00]  /*13d0*/  NOP ;  /* 0x0000000000007918 */ /* 0x000fc00000000000 */
[----:B------:R-:W-:-:S00]  /*13e0*/  NOP ;  /* 0x0000000000007918 */ /* 0x000fc00000000000 */
[----:B------:R-:W-:-:S00]  /*13f0*/  NOP ;  /* 0x0000000000007918 */ /* 0x000fc00000000000 */
.L_x_23:


//--------------------- .nv.shared.reserved.0     --------------------------
	.section	.nv.shared.reserved.0,"aw",@nobits
	.weak		__nv_reservedSMEM_offset_0_alias
	.size		__nv_reservedSMEM_offset_0_alias, 0, 64
	.other		__nv_reservedSMEM_offset_0_alias,@"STO_CUDA_RESERVED_SHARED STV_DEFAULT"
__nv_reservedSMEM_offset_0_alias:
	.zero		0
	.zero		64


//--------------------- .nv.constant0._Z27avg_pool3d_kernel_optimizedPKfPfiiiiiiiii --------------------------
	.section	.nv.constant0._Z27avg_pool3d_kernel_optimizedPKfPfiiiiiiiii,"a",@progbits
	.sectionflags	@""
	.align	4
.nv.constant0._Z27avg_pool3d_kernel_optimizedPKfPfiiiiiiiii:
	.zero		948


//--------------------- SYMBOLS --------------------------

	.type		.nv.reservedSmem.offset0,@object
	.size		.nv.reservedSmem.offset0,0x4
